//
// Generated by NVIDIA NVVM Compiler
//
// Compiler Build ID: CL-36424714
// Cuda compilation tools, release 13.0, V13.0.88
// Based on NVVM 20.0.0
//

.version 9.0
.target sm_100
.address_size 64

	// .globl	_Z5cdistPfS_S_iiii

.visible .entry _Z5cdistPfS_S_iiii(
	.param .u64 .ptr .align 1 _Z5cdistPfS_S_iiii_param_0,
	.param .u64 .ptr .align 1 _Z5cdistPfS_S_iiii_param_1,
	.param .u64 .ptr .align 1 _Z5cdistPfS_S_iiii_param_2,
	.param .u32 _Z5cdistPfS_S_iiii_param_3,
	.param .u32 _Z5cdistPfS_S_iiii_param_4,
	.param .u32 _Z5cdistPfS_S_iiii_param_5,
	.param .u32 _Z5cdistPfS_S_iiii_param_6
)
{
	.reg .pred 	%p<27>;
	.reg .b32 	%r<46>;
	.reg .b32 	%f<79>;
	.reg .b64 	%rd<19>;

	ld.param.u64 	%rd6, [_Z5cdistPfS_S_iiii_param_0];
	ld.param.u32 	%r17, [_Z5cdistPfS_S_iiii_param_3];
	ld.param.u32 	%r18, [_Z5cdistPfS_S_iiii_param_4];
	ld.param.u32 	%r19, [_Z5cdistPfS_S_iiii_param_5];
	ld.param.u32 	%r20, [_Z5cdistPfS_S_iiii_param_6];
	mov.u32 	%r21, %tid.x;
	mov.u32 	%r22, %ctaid.x;
	mov.u32 	%r1, %ntid.x;
	mad.lo.s32 	%r42, %r22, %r1, %r21;
	mov.u32 	%r23, %tid.y;
	mov.u32 	%r24, %ctaid.y;
	mov.u32 	%r3, %ntid.y;
	mad.lo.s32 	%r4, %r24, %r3, %r23;
	setp.ge.s32 	%p1, %r42, %r18;
	@%p1 bra 	$L__BB0_5;
	setp.lt.s32 	%p2, %r20, 1;
	cvt.rn.f32.s32 	%f1, %r17;
	mul.f32 	%f14, %f1, 0f3F000000;
	cvt.rzi.f32.f32 	%f15, %f14;
	add.f32 	%f16, %f15, %f15;
	sub.f32 	%f17, %f1, %f16;
	abs.f32 	%f2, %f17;
	abs.f32 	%f3, %f1;
	@%p2 bra 	$L__BB0_5;
	mov.u32 	%r25, %nctaid.y;
	mul.lo.s32 	%r5, %r3, %r25;
	mov.u32 	%r26, %nctaid.x;
	mul.lo.s32 	%r6, %r1, %r26;
	cvta.to.global.u64 	%rd1, %rd6;
$L__BB0_3:
	setp.lt.s32 	%p3, %r4, %r19;
	@%p3 bra 	$L__BB0_6;
$L__BB0_4:
	add.s32 	%r42, %r42, %r6;
	setp.lt.s32 	%p26, %r42, %r18;
	@%p26 bra 	$L__BB0_3;
$L__BB0_5:
	ret;
$L__BB0_6:
	mov.u32 	%r43, %r4;
$L__BB0_7:
	ld.param.u64 	%rd17, [_Z5cdistPfS_S_iiii_param_2];
	ld.param.u64 	%rd16, [_Z5cdistPfS_S_iiii_param_1];
	mul.lo.s32 	%r44, %r42, %r20;
	neg.s32 	%r45, %r20;
	mad.lo.s32 	%r27, %r42, %r19, %r43;
	cvta.to.global.u64 	%rd9, %rd17;
	mul.wide.s32 	%rd10, %r27, 4;
	add.s64 	%rd2, %rd9, %rd10;
	ld.global.f32 	%f77, [%rd2];
	mul.wide.u32 	%rd11, %r20, %r43;
	shl.b64 	%rd12, %rd11, 2;
	cvta.to.global.u64 	%rd13, %rd16;
	add.s64 	%rd18, %rd13, %rd12;
$L__BB0_8:
	setp.eq.s32 	%p4, %r17, 0;
	mul.wide.s32 	%rd14, %r44, 4;
	add.s64 	%rd15, %rd1, %rd14;
	ld.global.f32 	%f19, [%rd15];
	ld.global.f32 	%f20, [%rd18];
	sub.f32 	%f6, %f19, %f20;
	abs.f32 	%f7, %f6;
	setp.lt.f32 	%p5, %f7, 0f00800000;
	mul.f32 	%f21, %f7, 0f4B800000;
	selp.f32 	%f22, %f21, %f7, %p5;
	selp.f32 	%f23, 0fC1C00000, 0f00000000, %p5;
	mov.b32 	%r28, %f22;
	add.s32 	%r29, %r28, -1060439283;
	and.b32  	%r30, %r29, -8388608;
	sub.s32 	%r31, %r28, %r30;
	mov.b32 	%f24, %r31;
	cvt.rn.f32.s32 	%f25, %r30;
	fma.rn.f32 	%f26, %f25, 0f34000000, %f23;
	add.f32 	%f27, %f24, 0fBF800000;
	add.f32 	%f28, %f24, 0f3F800000;
	rcp.approx.ftz.f32 	%f29, %f28;
	add.f32 	%f30, %f27, %f27;
	mul.f32 	%f31, %f30, %f29;
	mul.f32 	%f32, %f31, %f31;
	sub.f32 	%f33, %f27, %f31;
	add.f32 	%f34, %f33, %f33;
	neg.f32 	%f35, %f31;
	fma.rn.f32 	%f36, %f35, %f27, %f34;
	mul.rn.f32 	%f37, %f29, %f36;
	fma.rn.f32 	%f38, %f32, 0f3A2C32E4, 0f3B52E7DB;
	fma.rn.f32 	%f39, %f38, %f32, 0f3C93BB73;
	fma.rn.f32 	%f40, %f39, %f32, 0f3DF6384F;
	mul.rn.f32 	%f41, %f40, %f32;
	fma.rn.f32 	%f42, %f31, 0f3FB8AA3B, %f26;
	sub.f32 	%f43, %f26, %f42;
	fma.rn.f32 	%f44, %f31, 0f3FB8AA3B, %f43;
	fma.rn.f32 	%f45, %f37, 0f3FB8AA3B, %f44;
	fma.rn.f32 	%f46, %f31, 0f32A55E34, %f45;
	mul.f32 	%f47, %f41, 0f40400000;
	fma.rn.f32 	%f48, %f47, %f37, %f46;
	fma.rn.f32 	%f49, %f41, %f31, %f48;
	add.rn.f32 	%f50, %f42, %f49;
	neg.f32 	%f51, %f42;
	add.rn.f32 	%f52, %f50, %f51;
	neg.f32 	%f53, %f52;
	add.rn.f32 	%f54, %f49, %f53;
	mul.rn.f32 	%f55, %f50, %f1;
	neg.f32 	%f56, %f55;
	fma.rn.f32 	%f57, %f50, %f1, %f56;
	fma.rn.f32 	%f58, %f54, %f1, %f57;
	cvt.rni.f32.f32 	%f59, %f55;
	sub.f32 	%f60, %f55, %f59;
	add.f32 	%f61, %f60, %f58;
	fma.rn.f32 	%f62, %f61, 0f391FCB8E, 0f3AAF85ED;
	fma.rn.f32 	%f63, %f62, %f61, 0f3C1D9856;
	fma.rn.f32 	%f64, %f63, %f61, 0f3D6357BB;
	fma.rn.f32 	%f65, %f64, %f61, 0f3E75FDEC;
	fma.rn.f32 	%f66, %f65, %f61, 0f3F317218;
	fma.rn.f32 	%f67, %f66, %f61, 0f3F800000;
	cvt.rzi.s32.f32 	%r32, %f59;
	setp.gt.f32 	%p6, %f59, 0f00000000;
	selp.b32 	%r33, 0, -2097152000, %p6;
	add.s32 	%r34, %r33, 2130706432;
	mov.b32 	%f68, %r34;
	mul.f32 	%f69, %f67, %f68;
	shl.b32 	%r35, %r32, 23;
	sub.s32 	%r36, %r35, %r33;
	mov.b32 	%f70, %r36;
	mul.f32 	%f71, %f69, %f70;
	abs.f32 	%f72, %f55;
	setp.gt.f32 	%p7, %f72, 0f43180000;
	setp.lt.f32 	%p8, %f55, 0f00000000;
	selp.f32 	%f73, 0f00000000, 0f7F800000, %p8;
	selp.f32 	%f8, %f73, %f71, %p7;
	setp.eq.f32 	%p9, %f6, 0f3F800000;
	or.pred  	%p10, %p4, %p9;
	mov.f32 	%f78, 0f3F800000;
	@%p10 bra 	$L__BB0_16;
	setp.nan.f32 	%p11, %f3, %f3;
	setp.nan.f32 	%p12, %f7, %f7;
	or.pred  	%p13, %p12, %p11;
	@%p13 bra 	$L__BB0_15;
	setp.eq.f32 	%p14, %f6, 0f00000000;
	setp.eq.f32 	%p15, %f7, 0f7F800000;
	or.pred  	%p16, %p14, %p15;
	@%p16 bra 	$L__BB0_14;
	setp.eq.f32 	%p17, %f3, 0f7F800000;
	setp.eq.f32 	%p18, %f6, 0fBF800000;
	and.pred  	%p19, %p18, %p17;
	@%p19 bra 	$L__BB0_16;
	setp.geu.f32 	%p20, %f6, 0f00000000;
	mov.f32 	%f78, %f8;
	@%p20 bra 	$L__BB0_16;
	setp.neu.f32 	%p21, %f2, 0f3F800000;
	neg.f32 	%f75, %f8;
	selp.f32 	%f78, %f8, %f75, %p21;
	bra.uni 	$L__BB0_16;
$L__BB0_14:
	setp.lt.s32 	%p22, %r17, 0;
	setp.neu.f32 	%p23, %f2, 0f3F800000;
	add.f32 	%f76, %f6, %f6;
	mov.b32 	%r37, %f76;
	xor.b32  	%r38, %r37, 2139095040;
	selp.b32 	%r39, %r38, %r37, %p22;
	and.b32  	%r40, %r39, 2147483647;
	selp.b32 	%r41, %r40, %r39, %p23;
	mov.b32 	%f78, %r41;
	bra.uni 	$L__BB0_16;
$L__BB0_15:
	add.rn.f32 	%f78, %f6, %f1;
$L__BB0_16:
	add.f32 	%f77, %f78, %f77;
	st.global.f32 	[%rd2], %f77;
	add.s32 	%r45, %r45, 1;
	setp.ne.s32 	%p24, %r45, 0;
	add.s64 	%rd18, %rd18, 4;
	add.s32 	%r44, %r44, 1;
	@%p24 bra 	$L__BB0_8;
	add.s32 	%r43, %r43, %r5;
	setp.lt.s32 	%p25, %r43, %r19;
	@%p25 bra 	$L__BB0_7;
	bra.uni 	$L__BB0_4;

}
	// .globl	_Z5mdistPfS_S_iiii
.visible .entry _Z5mdistPfS_S_iiii(
	.param .u64 .ptr .align 1 _Z5mdistPfS_S_iiii_param_0,
	.param .u64 .ptr .align 1 _Z5mdistPfS_S_iiii_param_1,
	.param .u64 .ptr .align 1 _Z5mdistPfS_S_iiii_param_2,
	.param .u32 _Z5mdistPfS_S_iiii_param_3,
	.param .u32 _Z5mdistPfS_S_iiii_param_4,
	.param .u32 _Z5mdistPfS_S_iiii_param_5,
	.param .u32 _Z5mdistPfS_S_iiii_param_6
)
{
	.reg .pred 	%p<27>;
	.reg .b32 	%r<55>;
	.reg .b32 	%f<77>;
	.reg .b64 	%rd<17>;

	ld.param.u64 	%rd4, [_Z5mdistPfS_S_iiii_param_0];
	ld.param.u64 	%rd5, [_Z5mdistPfS_S_iiii_param_1];
	ld.param.u32 	%r20, [_Z5mdistPfS_S_iiii_param_3];
	ld.param.u32 	%r21, [_Z5mdistPfS_S_iiii_param_4];
	ld.param.u32 	%r22, [_Z5mdistPfS_S_iiii_param_5];
	ld.param.u32 	%r23, [_Z5mdistPfS_S_iiii_param_6];
	mov.u32 	%r24, %tid.x;
	mov.u32 	%r25, %ctaid.x;
	mov.u32 	%r26, %ntid.x;
	mad.lo.s32 	%r50, %r25, %r26, %r24;
	mov.u32 	%r27, %tid.y;
	mov.u32 	%r28, %ctaid.y;
	mov.u32 	%r2, %ntid.y;
	mad.lo.s32 	%r3, %r28, %r2, %r27;
	mov.u32 	%r29, %tid.z;
	mov.u32 	%r30, %ctaid.z;
	mov.u32 	%r4, %ntid.z;
	mad.lo.s32 	%r5, %r30, %r4, %r29;
	setp.ge.s32 	%p1, %r50, %r21;
	@%p1 bra 	$L__BB1_17;
	mov.u32 	%r31, %nctaid.z;
	mul.lo.s32 	%r6, %r4, %r31;
	cvt.rn.f32.s32 	%f1, %r20;
	mul.f32 	%f11, %f1, 0f3F000000;
	cvt.rzi.f32.f32 	%f12, %f11;
	add.f32 	%f13, %f12, %f12;
	sub.f32 	%f14, %f1, %f13;
	abs.f32 	%f2, %f14;
	abs.f32 	%f3, %f1;
	mov.u32 	%r32, %nctaid.y;
	mul.lo.s32 	%r7, %r2, %r32;
	cvta.to.global.u64 	%rd1, %rd4;
	cvta.to.global.u64 	%rd2, %rd5;
$L__BB1_2:
	setp.ge.s32 	%p2, %r3, %r22;
	@%p2 bra 	$L__BB1_16;
	mov.u32 	%r51, %r3;
$L__BB1_4:
	setp.ge.s32 	%p3, %r5, %r23;
	@%p3 bra 	$L__BB1_15;
	ld.param.u64 	%rd16, [_Z5mdistPfS_S_iiii_param_2];
	mad.lo.s32 	%r52, %r50, %r23, %r5;
	cvt.u64.u32 	%rd7, %r51;
	mul.lo.s32 	%r33, %r50, %r22;
	cvt.s64.s32 	%rd8, %r33;
	add.s64 	%rd9, %rd7, %rd8;
	cvta.to.global.u64 	%rd10, %rd16;
	shl.b64 	%rd11, %rd9, 2;
	add.s64 	%rd3, %rd10, %rd11;
	mad.lo.s32 	%r53, %r51, %r23, %r5;
	mov.u32 	%r54, %r5;
$L__BB1_6:
	setp.eq.s32 	%p4, %r20, 0;
	mul.wide.s32 	%rd12, %r53, 4;
	add.s64 	%rd13, %rd2, %rd12;
	mul.wide.s32 	%rd14, %r52, 4;
	add.s64 	%rd15, %rd1, %rd14;
	ld.global.f32 	%f16, [%rd15];
	ld.global.f32 	%f17, [%rd13];
	sub.f32 	%f18, %f16, %f17;
	abs.f32 	%f4, %f18;
	abs.f32 	%f5, %f4;
	setp.lt.f32 	%p5, %f5, 0f00800000;
	mul.f32 	%f19, %f5, 0f4B800000;
	selp.f32 	%f20, %f19, %f5, %p5;
	selp.f32 	%f21, 0fC1C00000, 0f00000000, %p5;
	mov.b32 	%r34, %f20;
	add.s32 	%r35, %r34, -1060439283;
	and.b32  	%r36, %r35, -8388608;
	sub.s32 	%r37, %r34, %r36;
	mov.b32 	%f22, %r37;
	cvt.rn.f32.s32 	%f23, %r36;
	fma.rn.f32 	%f24, %f23, 0f34000000, %f21;
	add.f32 	%f25, %f22, 0fBF800000;
	add.f32 	%f26, %f22, 0f3F800000;
	rcp.approx.ftz.f32 	%f27, %f26;
	add.f32 	%f28, %f25, %f25;
	mul.f32 	%f29, %f28, %f27;
	mul.f32 	%f30, %f29, %f29;
	sub.f32 	%f31, %f25, %f29;
	add.f32 	%f32, %f31, %f31;
	neg.f32 	%f33, %f29;
	fma.rn.f32 	%f34, %f33, %f25, %f32;
	mul.rn.f32 	%f35, %f27, %f34;
	fma.rn.f32 	%f36, %f30, 0f3A2C32E4, 0f3B52E7DB;
	fma.rn.f32 	%f37, %f36, %f30, 0f3C93BB73;
	fma.rn.f32 	%f38, %f37, %f30, 0f3DF6384F;
	mul.rn.f32 	%f39, %f38, %f30;
	fma.rn.f32 	%f40, %f29, 0f3FB8AA3B, %f24;
	sub.f32 	%f41, %f24, %f40;
	fma.rn.f32 	%f42, %f29, 0f3FB8AA3B, %f41;
	fma.rn.f32 	%f43, %f35, 0f3FB8AA3B, %f42;
	fma.rn.f32 	%f44, %f29, 0f32A55E34, %f43;
	mul.f32 	%f45, %f39, 0f40400000;
	fma.rn.f32 	%f46, %f45, %f35, %f44;
	fma.rn.f32 	%f47, %f39, %f29, %f46;
	add.rn.f32 	%f48, %f40, %f47;
	neg.f32 	%f49, %f40;
	add.rn.f32 	%f50, %f48, %f49;
	neg.f32 	%f51, %f50;
	add.rn.f32 	%f52, %f47, %f51;
	mul.rn.f32 	%f53, %f48, %f1;
	neg.f32 	%f54, %f53;
	fma.rn.f32 	%f55, %f48, %f1, %f54;
	fma.rn.f32 	%f56, %f52, %f1, %f55;
	cvt.rni.f32.f32 	%f57, %f53;
	sub.f32 	%f58, %f53, %f57;
	add.f32 	%f59, %f58, %f56;
	fma.rn.f32 	%f60, %f59, 0f391FCB8E, 0f3AAF85ED;
	fma.rn.f32 	%f61, %f60, %f59, 0f3C1D9856;
	fma.rn.f32 	%f62, %f61, %f59, 0f3D6357BB;
	fma.rn.f32 	%f63, %f62, %f59, 0f3E75FDEC;
	fma.rn.f32 	%f64, %f63, %f59, 0f3F317218;
	fma.rn.f32 	%f65, %f64, %f59, 0f3F800000;
	cvt.rzi.s32.f32 	%r38, %f57;
	setp.gt.f32 	%p6, %f57, 0f00000000;
	selp.b32 	%r39, 0, -2097152000, %p6;
	add.s32 	%r40, %r39, 2130706432;
	mov.b32 	%f66, %r40;
	mul.f32 	%f67, %f65, %f66;
	shl.b32 	%r41, %r38, 23;
	sub.s32 	%r42, %r41, %r39;
	mov.b32 	%f68, %r42;
	mul.f32 	%f69, %f67, %f68;
	abs.f32 	%f70, %f53;
	setp.gt.f32 	%p7, %f70, 0f43180000;
	setp.lt.f32 	%p8, %f53, 0f00000000;
	selp.f32 	%f71, 0f00000000, 0f7F800000, %p8;
	selp.f32 	%f6, %f71, %f69, %p7;
	setp.eq.f32 	%p9, %f4, 0f3F800000;
	or.pred  	%p10, %p4, %p9;
	mov.f32 	%f76, 0f3F800000;
	@%p10 bra 	$L__BB1_14;
	setp.num.f32 	%p11, %f3, %f3;
	setp.num.f32 	%p12, %f5, %f5;
	and.pred  	%p13, %p12, %p11;
	@%p13 bra 	$L__BB1_9;
	add.rn.f32 	%f76, %f4, %f1;
	bra.uni 	$L__BB1_14;
$L__BB1_9:
	setp.neu.f32 	%p14, %f4, 0f00000000;
	setp.neu.f32 	%p15, %f5, 0f7F800000;
	and.pred  	%p16, %p14, %p15;
	@%p16 bra 	$L__BB1_11;
	setp.lt.s32 	%p22, %r20, 0;
	setp.neu.f32 	%p23, %f2, 0f3F800000;
	add.f32 	%f74, %f4, %f4;
	mov.b32 	%r43, %f74;
	xor.b32  	%r44, %r43, 2139095040;
	selp.b32 	%r45, %r44, %r43, %p22;
	and.b32  	%r46, %r45, 2147483647;
	selp.b32 	%r47, %r46, %r45, %p23;
	mov.b32 	%f76, %r47;
	bra.uni 	$L__BB1_14;
$L__BB1_11:
	setp.eq.f32 	%p17, %f3, 0f7F800000;
	setp.eq.f32 	%p18, %f4, 0fBF800000;
	and.pred  	%p19, %p18, %p17;
	@%p19 bra 	$L__BB1_14;
	setp.geu.f32 	%p20, %f4, 0f00000000;
	mov.f32 	%f76, %f6;
	@%p20 bra 	$L__BB1_14;
	setp.neu.f32 	%p21, %f2, 0f3F800000;
	neg.f32 	%f73, %f6;
	selp.f32 	%f76, %f6, %f73, %p21;
$L__BB1_14:
	atom.global.add.f32 	%f75, [%rd3], %f76;
	add.s32 	%r54, %r54, %r6;
	add.s32 	%r53, %r53, %r6;
	add.s32 	%r52, %r52, %r6;
	setp.lt.s32 	%p24, %r54, %r23;
	@%p24 bra 	$L__BB1_6;
$L__BB1_15:
	add.s32 	%r51, %r51, %r7;
	setp.lt.s32 	%p25, %r51, %r22;
	@%p25 bra 	$L__BB1_4;
$L__BB1_16:
	mov.u32 	%r49, %nctaid.x;
	mad.lo.s32 	%r50, %r26, %r49, %r50;
	setp.lt.s32 	%p26, %r50, %r21;
	@%p26 bra 	$L__BB1_2;
$L__BB1_17:
	ret;

}


// ===== COMPILED SASS (sm_100) =====

	.target	sm_100

	.elftype	@"ET_EXEC"


//--------------------- .note.nv.tkinfo           --------------------------
	.section	.note.nv.tkinfo,"",@"SHT_NOTE"
	.sectionflags	@"SHF_NOTE_NV_TKINFO"
	.tkinfo
        /*0018*/ 	.word	0x00000002
        /*0030*/ 	.string	""
        /*0030*/ 	.string	"ptxas"
        /*0030*/ 	.string	"Cuda compilation tools, release 13.0, V13.0.88"
        /*0030*/ 	.string	"Build cuda_13.0.r13.0/compiler.36424714_0"
        /*0030*/ 	.string	"-arch sm_100 -m 64 "



//--------------------- .note.nv.cuinfo           --------------------------
	.section	.note.nv.cuinfo,"",@"SHT_NOTE"
	.sectionflags	@"SHF_NOTE_NV_CUINFO"
        /*0018*/ 	.short	0x0002
        /*001a*/ 	.short	0x0064
        /*001c*/ 	.short	0x0082
	.zero		2


//--------------------- .nv.info                  --------------------------
	.section	.nv.info,"",@"SHT_CUDA_INFO"
	.align	4


	//----- nvinfo : EIATTR_REGCOUNT
	.align		4
        /*0000*/ 	.byte	0x04, 0x2f
        /*0002*/ 	.short	(.L_1 - .L_0)
	.align		4
.L_0:
        /*0004*/ 	.word	index@(_Z5cdistPfS_S_iiii)
        /*0008*/ 	.word	0x0000001d


	//----- nvinfo : EIATTR_FRAME_SIZE
	.align		4
.L_1:
        /*000c*/ 	.byte	0x04, 0x11
        /*000e*/ 	.short	(.L_3 - .L_2)
	.align		4
.L_2:
        /*0010*/ 	.word	index@(_Z5cdistPfS_S_iiii)
        /*0014*/ 	.word	0x00000000


	//----- nvinfo : EIATTR_REGCOUNT
	.align		4
.L_3:
        /*0018*/ 	.byte	0x04, 0x2f
        /*001a*/ 	.short	(.L_5 - .L_4)
	.align		4
.L_4:
        /*001c*/ 	.word	index@(_Z5mdistPfS_S_iiii)
        /*0020*/ 	.word	0x0000001b


	//----- nvinfo : EIATTR_FRAME_SIZE
	.align		4
.L_5:
        /*0024*/ 	.byte	0x04, 0x11
        /*0026*/ 	.short	(.L_7 - .L_6)
	.align		4
.L_6:
        /*0028*/ 	.word	index@(_Z5mdistPfS_S_iiii)
        /*002c*/ 	.word	0x00000000


	//----- nvinfo : EIATTR_MIN_STACK_SIZE
	.align		4
.L_7:
        /*0030*/ 	.byte	0x04, 0x12
        /*0032*/ 	.short	(.L_9 - .L_8)
	.align		4
.L_8:
        /*0034*/ 	.word	index@(_Z5mdistPfS_S_iiii)
        /*0038*/ 	.word	0x00000000


	//----- nvinfo : EIATTR_MIN_STACK_SIZE
	.align		4
.L_9:
        /*003c*/ 	.byte	0x04, 0x12
        /*003e*/ 	.short	(.L_11 - .L_10)
	.align		4
.L_10:
        /*0040*/ 	.word	index@(_Z5cdistPfS_S_iiii)
        /*0044*/ 	.word	0x00000000
.L_11:


//--------------------- .nv.compat                --------------------------
	.section	.nv.compat,"",@"SHT_CUDA_COMPAT_INFO"
	.align	4
        /*0000*/ 	.byte	0x02, 0x09, 0x00, 0x00, 0x02, 0x02, 0x01, 0x00, 0x02, 0x05, 0x05, 0x00, 0x03, 0x07, 0x01, 0x01
        /*0010*/ 	.byte	0x02, 0x03, 0x00, 0x00, 0x02, 0x06, 0x01, 0x00, 0x04, 0x0b, 0x08, 0x00, 0x01, 0x00, 0x00, 0x00
        /*0020*/ 	.byte	0x00, 0x00, 0x00, 0x00


//--------------------- .nv.info._Z5mdistPfS_S_iiii --------------------------
	.section	.nv.info._Z5mdistPfS_S_iiii,"",@"SHT_CUDA_INFO"
	.sectionflags	@""
	.align	4


	//----- nvinfo : EIATTR_CUDA_API_VERSION
	.align		4
        /*0000*/ 	.byte	0x04, 0x37
        /*0002*/ 	.short	(.L_13 - .L_12)
.L_12:
        /*0004*/ 	.word	0x00000082


	//----- nvinfo : EIATTR_KPARAM_INFO
	.align		4
.L_13:
        /*0008*/ 	.byte	0x04, 0x17
        /*000a*/ 	.short	(.L_15 - .L_14)
.L_14:
        /*000c*/ 	.word	0x00000000
        /*0010*/ 	.short	0x0006
        /*0012*/ 	.short	0x0024
        /*0014*/ 	.byte	0x00, 0xf0, 0x11, 0x00


	//----- nvinfo : EIATTR_KPARAM_INFO
	.align		4
.L_15:
        /*0018*/ 	.byte	0x04, 0x17
        /*001a*/ 	.short	(.L_17 - .L_16)
.L_16:
        /*001c*/ 	.word	0x00000000
        /*0020*/ 	.short	0x0005
        /*0022*/ 	.short	0x0020
        /*0024*/ 	.byte	0x00, 0xf0, 0x11, 0x00


	//----- nvinfo : EIATTR_KPARAM_INFO
	.align		4
.L_17:
        /*0028*/ 	.byte	0x04, 0x17
        /*002a*/ 	.short	(.L_19 - .L_18)
.L_18:
        /*002c*/ 	.word	0x00000000
        /*0030*/ 	.short	0x0004
        /*0032*/ 	.short	0x001c
        /*0034*/ 	.byte	0x00, 0xf0, 0x11, 0x00


	//----- nvinfo : EIATTR_KPARAM_INFO
	.align		4
.L_19:
        /*0038*/ 	.byte	0x04, 0x17
        /*003a*/ 	.short	(.L_21 - .L_20)
.L_20:
        /*003c*/ 	.word	0x00000000
        /*0040*/ 	.short	0x0003
        /*0042*/ 	.short	0x0018
        /*0044*/ 	.byte	0x00, 0xf0, 0x11, 0x00


	//----- nvinfo : EIATTR_KPARAM_INFO
	.align		4
.L_21:
        /*0048*/ 	.byte	0x04, 0x17
        /*004a*/ 	.short	(.L_23 - .L_22)
.L_22:
        /*004c*/ 	.word	0x00000000
        /*0050*/ 	.short	0x0002
        /*0052*/ 	.short	0x0010
        /*0054*/ 	.byte	0x00, 0xf5, 0x21, 0x00


	//----- nvinfo : EIATTR_KPARAM_INFO
	.align		4
.L_23:
        /*0058*/ 	.byte	0x04, 0x17
        /*005a*/ 	.short	(.L_25 - .L_24)
.L_24:
        /*005c*/ 	.word	0x00000000
        /*0060*/ 	.short	0x0001
        /*0062*/ 	.short	0x0008
        /*0064*/ 	.byte	0x00, 0xf5, 0x21, 0x00


	//----- nvinfo : EIATTR_KPARAM_INFO
	.align		4
.L_25:
        /*0068*/ 	.byte	0x04, 0x17
        /*006a*/ 	.short	(.L_27 - .L_26)
.L_26:
        /*006c*/ 	.word	0x00000000
        /*0070*/ 	.short	0x0000
        /*0072*/ 	.short	0x0000
        /*0074*/ 	.byte	0x00, 0xf5, 0x21, 0x00


	//----- nvinfo : EIATTR_SPARSE_MMA_MASK
	.align		4
.L_27:
        /*0078*/ 	.byte	0x03, 0x50
        /*007a*/ 	.short	0x0000


	//----- nvinfo : EIATTR_MAXREG_COUNT
	.align		4
        /*007c*/ 	.byte	0x03, 0x1b
        /*007e*/ 	.short	0x00ff


	//----- nvinfo : EIATTR_MERCURY_ISA_VERSION
	.align		4
        /*0080*/ 	.byte	0x03, 0x5f
        /*0082*/ 	.short	0x0101


	//----- nvinfo : EIATTR_VRC_CTA_INIT_COUNT
	.align		4
        /*0084*/ 	.byte	0x02, 0x4a
	.zero		1
	.zero		1


	//----- nvinfo : EIATTR_EXIT_INSTR_OFFSETS
	.align		4
        /*0088*/ 	.byte	0x04, 0x1c
        /*008a*/ 	.short	(.L_29 - .L_28)


	//   ....[0]....
.L_28:
        /*008c*/ 	.word	0x000000f0


	//   ....[1]....
        /*0090*/ 	.word	0x000009c0


	//----- nvinfo : EIATTR_CRS_STACK_SIZE
	.align		4
.L_29:
        /*0094*/ 	.byte	0x04, 0x1e
        /*0096*/ 	.short	(.L_31 - .L_30)
.L_30:
        /*0098*/ 	.word	0x00000000


	//----- nvinfo : EIATTR_CBANK_PARAM_SIZE
	.align		4
.L_31:
        /*009c*/ 	.byte	0x03, 0x19
        /*009e*/ 	.short	0x0028


	//----- nvinfo : EIATTR_PARAM_CBANK
	.align		4
        /*00a0*/ 	.byte	0x04, 0x0a
        /*00a2*/ 	.short	(.L_33 - .L_32)
	.align		4
.L_32:
        /*00a4*/ 	.word	index@(.nv.constant0._Z5mdistPfS_S_iiii)
        /*00a8*/ 	.short	0x0380
        /*00aa*/ 	.short	0x0028


	//----- nvinfo : EIATTR_SW_WAR
	.align		4
.L_33:
        /*00ac*/ 	.byte	0x04, 0x36
        /*00ae*/ 	.short	(.L_35 - .L_34)
.L_34:
        /*00b0*/ 	.word	0x00000008
.L_35:


//--------------------- .nv.info._Z5cdistPfS_S_iiii --------------------------
	.section	.nv.info._Z5cdistPfS_S_iiii,"",@"SHT_CUDA_INFO"
	.sectionflags	@""
	.align	4


	//----- nvinfo : EIATTR_CUDA_API_VERSION
	.align		4
        /*0000*/ 	.byte	0x04, 0x37
        /*0002*/ 	.short	(.L_37 - .L_36)
.L_36:
        /*0004*/ 	.word	0x00000082


	//----- nvinfo : EIATTR_KPARAM_INFO
	.align		4
.L_37:
        /*0008*/ 	.byte	0x04, 0x17
        /*000a*/ 	.short	(.L_39 - .L_38)
.L_38:
        /*000c*/ 	.word	0x00000000
        /*0010*/ 	.short	0x0006
        /*0012*/ 	.short	0x0024
        /*0014*/ 	.byte	0x00, 0xf0, 0x11, 0x00


	//----- nvinfo : EIATTR_KPARAM_INFO
	.align		4
.L_39:
        /*0018*/ 	.byte	0x04, 0x17
        /*001a*/ 	.short	(.L_41 - .L_40)
.L_40:
        /*001c*/ 	.word	0x00000000
        /*0020*/ 	.short	0x0005
        /*0022*/ 	.short	0x0020
        /*0024*/ 	.byte	0x00, 0xf0, 0x11, 0x00


	//----- nvinfo : EIATTR_KPARAM_INFO
	.align		4
.L_41:
        /*0028*/ 	.byte	0x04, 0x17
        /*002a*/ 	.short	(.L_43 - .L_42)
.L_42:
        /*002c*/ 	.word	0x00000000
        /*0030*/ 	.short	0x0004
        /*0032*/ 	.short	0x001c
        /*0034*/ 	.byte	0x00, 0xf0, 0x11, 0x00


	//----- nvinfo : EIATTR_KPARAM_INFO
	.align		4
.L_43:
        /*0038*/ 	.byte	0x04, 0x17
        /*003a*/ 	.short	(.L_45 - .L_44)
.L_44:
        /*003c*/ 	.word	0x00000000
        /*0040*/ 	.short	0x0003
        /*0042*/ 	.short	0x0018
        /*0044*/ 	.byte	0x00, 0xf0, 0x11, 0x00


	//----- nvinfo : EIATTR_KPARAM_INFO
	.align		4
.L_45:
        /*0048*/ 	.byte	0x04, 0x17
        /*004a*/ 	.short	(.L_47 - .L_46)
.L_46:
        /*004c*/ 	.word	0x00000000
        /*0050*/ 	.short	0x0002
        /*0052*/ 	.short	0x0010
        /*0054*/ 	.byte	0x00, 0xf5, 0x21, 0x00


	//----- nvinfo : EIATTR_KPARAM_INFO
	.align		4
.L_47:
        /*0058*/ 	.byte	0x04, 0x17
        /*005a*/ 	.short	(.L_49 - .L_48)
.L_48:
        /*005c*/ 	.word	0x00000000
        /*0060*/ 	.short	0x0001
        /*0062*/ 	.short	0x0008
        /*0064*/ 	.byte	0x00, 0xf5, 0x21, 0x00


	//----- nvinfo : EIATTR_KPARAM_INFO
	.align		4
.L_49:
        /*0068*/ 	.byte	0x04, 0x17
        /*006a*/ 	.short	(.L_51 - .L_50)
.L_50:
        /*006c*/ 	.word	0x00000000
        /*0070*/ 	.short	0x0000
        /*0072*/ 	.short	0x0000
        /*0074*/ 	.byte	0x00, 0xf5, 0x21, 0x00


	//----- nvinfo : EIATTR_SPARSE_MMA_MASK
	.align		4
.L_51:
        /*0078*/ 	.byte	0x03, 0x50
        /*007a*/ 	.short	0x0000


	//----- nvinfo : EIATTR_MAXREG_COUNT
	.align		4
        /*007c*/ 	.byte	0x03, 0x1b
        /*007e*/ 	.short	0x00ff


	//----- nvinfo : EIATTR_MERCURY_ISA_VERSION
	.align		4
        /*0080*/ 	.byte	0x03, 0x5f
        /*0082*/ 	.short	0x0101


	//----- nvinfo : EIATTR_VRC_CTA_INIT_COUNT
	.align		4
        /*0084*/ 	.byte	0x02, 0x4a
	.zero		1
	.zero		1


	//----- nvinfo : EIATTR_EXIT_INSTR_OFFSETS
	.align		4
        /*0088*/ 	.byte	0x04, 0x1c
        /*008a*/ 	.short	(.L_53 - .L_52)


	//   ....[0]....
.L_52:
        /*008c*/ 	.word	0x000000b0


	//   ....[1]....
        /*0090*/ 	.word	0x000000e0


	//   ....[2]....
        /*0094*/ 	.word	0x00000970


	//----- nvinfo : EIATTR_CRS_STACK_SIZE
	.align		4
.L_53:
        /*0098*/ 	.byte	0x04, 0x1e
        /*009a*/ 	.short	(.L_55 - .L_54)
.L_54:
        /*009c*/ 	.word	0x00000000


	//----- nvinfo : EIATTR_CBANK_PARAM_SIZE
	.align		4
.L_55:
        /*00a0*/ 	.byte	0x03, 0x19
        /*00a2*/ 	.short	0x0028


	//----- nvinfo : EIATTR_PARAM_CBANK
	.align		4
        /*00a4*/ 	.byte	0x04, 0x0a
        /*00a6*/ 	.short	(.L_57 - .L_56)
	.align		4
.L_56:
        /*00a8*/ 	.word	index@(.nv.constant0._Z5cdistPfS_S_iiii)
        /*00ac*/ 	.short	0x0380
        /*00ae*/ 	.short	0x0028


	//----- nvinfo : EIATTR_SW_WAR
	.align		4
.L_57:
        /*00b0*/ 	.byte	0x04, 0x36
        /*00b2*/ 	.short	(.L_59 - .L_58)
.L_58:
        /*00b4*/ 	.word	0x00000008
.L_59:


//--------------------- .nv.callgraph             --------------------------
	.section	.nv.callgraph,"",@"SHT_CUDA_CALLGRAPH"
	.align	4
	.sectionentsize	8
	.align		4
        /*0000*/ 	.word	0x00000000
	.align		4
        /*0004*/ 	.word	0xffffffff
	.align		4
        /*0008*/ 	.word	0x00000000
	.align		4
        /*000c*/ 	.word	0xfffffffe
	.align		4
        /*0010*/ 	.word	0x00000000
	.align		4
        /*0014*/ 	.word	0xfffffffd
	.align		4
        /*0018*/ 	.word	0x00000000
	.align		4
        /*001c*/ 	.word	0xfffffffc


//--------------------- .text._Z5mdistPfS_S_iiii  --------------------------
	.section	.text._Z5mdistPfS_S_iiii,"ax",@progbits
	.align	128
        .global         _Z5mdistPfS_S_iiii
        .type           _Z5mdistPfS_S_iiii,@function
        .size           _Z5mdistPfS_S_iiii,(.L_x_20 - _Z5mdistPfS_S_iiii)
        .other          _Z5mdistPfS_S_iiii,@"STO_CUDA_ENTRY STV_DEFAULT"
_Z5mdistPfS_S_iiii:
.text._Z5mdistPfS_S_iiii:
[----:B------:R-:W-:Y:S01]  /*0000*/  LDC R1, c[0x0][0x37c] ;  /* 0x0000df00ff017b82 */ /* 0x000fe20000000800 */
[----:B------:R-:W0:Y:S07]  /*0010*/  S2R R13, SR_TID.X ;  /* 0x00000000000d7919 */ /* 0x000e2e0000002100 */
[----:B------:R-:W0:Y:S01]  /*0020*/  S2UR UR4, SR_CTAID.X ;  /* 0x00000000000479c3 */ /* 0x000e220000002500 */
[----:B------:R-:W1:Y:S01]  /*0030*/  LDCU UR7, c[0x0][0x39c] ;  /* 0x00007380ff0777ac */ /* 0x000e620008000800 */
[----:B------:R-:W2:Y:S01]  /*0040*/  S2R R9, SR_TID.Y ;  /* 0x0000000000097919 */ /* 0x000ea20000002200 */
[----:B------:R-:W3:Y:S05]  /*0050*/  S2R R10, SR_TID.Z ;  /* 0x00000000000a7919 */ /* 0x000eea0000002300 */
[----:B------:R-:W0:Y:S08]  /*0060*/  LDC R8, c[0x0][0x360] ;  /* 0x0000d800ff087b82 */ /* 0x000e300000000800 */
[----:B------:R-:W2:Y:S08]  /*0070*/  LDC R12, c[0x0][0x364] ;  /* 0x0000d900ff0c7b82 */ /* 0x000eb00000000800 */
[----:B------:R-:W2:Y:S08]  /*0080*/  S2UR UR5, SR_CTAID.Y ;  /* 0x00000000000579c3 */ /* 0x000eb00000002600 */
[----:B------:R-:W3:Y:S01]  /*0090*/  S2UR UR6, SR_CTAID.Z ;  /* 0x00000000000679c3 */ /* 0x000ee20000002700 */
[----:B0-----:R-:W-:-:S05]  /*00a0*/  IMAD R13, R8, UR4, R13 ;  /* 0x00000004080d7c24 */ /* 0x001fca000f8e020d */
[----:B-1----:R-:W-:Y:S02]  /*00b0*/  ISETP.GE.AND P0, PT, R13, UR7, PT ;  /* 0x000000070d007c0c */ /* 0x002fe4000bf06270 */
[----:B------:R-:W3:Y:S01]  /*00c0*/  LDC R15, c[0x0][0x368] ;  /* 0x0000da00ff0f7b82 */ /* 0x000ee20000000800 */
[----:B--2---:R-:W-:Y:S02]  /*00d0*/  IMAD R9, R12, UR5, R9 ;  /* 0x000000050c097c24 */ /* 0x004fe4000f8e0209 */
[----:B---3--:R-:W-:-:S08]  /*00e0*/  IMAD R10, R15, UR6, R10 ;  /* 0x000000060f0a7c24 */ /* 0x008fd0000f8e020a */
[----:B------:R-:W-:Y:S05]  /*00f0*/  @P0 EXIT ;  /* 0x000000000000094d */ /* 0x000fea0003800000 */
[----:B------:R-:W0:Y:S01]  /*0100*/  LDCU UR4, c[0x0][0x398] ;  /* 0x00007300ff0477ac */ /* 0x000e220008000800 */
[----:B------:R-:W1:Y:S01]  /*0110*/  LDCU.64 UR6, c[0x0][0x358] ;  /* 0x00006b00ff0677ac */ /* 0x000e620008000a00 */
[----:B------:R-:W2:Y:S01]  /*0120*/  LDCU UR9, c[0x0][0x3a4] ;  /* 0x00007480ff0977ac */ /* 0x000ea20008000800 */
[----:B0-----:R-:W-:Y:S01]  /*0130*/  I2FP.F32.S32 R11, UR4 ;  /* 0x00000004000b7c45 */ /* 0x001fe20008201400 */
[----:B------:R-:W0:Y:S04]  /*0140*/  LDCU UR4, c[0x0][0x378] ;  /* 0x00006f00ff0477ac */ /* 0x000e280008000800 */
[----:B------:R-:W-:Y:S01]  /*0150*/  FMUL R0, R11, 0.5 ;  /* 0x3f0000000b007820 */ /* 0x000fe20000400000 */
[----:B------:R-:W3:Y:S05]  /*0160*/  LDCU UR5, c[0x0][0x374] ;  /* 0x00006e80ff0577ac */ /* 0x000eea0008000800 */
[----:B------:R-:W4:Y:S01]  /*0170*/  FRND.TRUNC R0, R0 ;  /* 0x0000000000007307 */ /* 0x000f22000020d000 */
[----:B0-----:R-:W-:-:S02]  /*0180*/  IMAD R15, R15, UR4, RZ ;  /* 0x000000040f0f7c24 */ /* 0x001fc4000f8e02ff */
[----:B---3--:R-:W-:Y:S02]  /*0190*/  IMAD R12, R12, UR5, RZ ;  /* 0x000000050c0c7c24 */ /* 0x008fe4000f8e02ff */
[----:B----4-:R-:W-:-:S04]  /*01a0*/  FADD R14, R0, R0 ;  /* 0x00000000000e7221 */ /* 0x010fc80000000000 */
[----:B-12---:R-:W-:-:S07]  /*01b0*/  FADD R14, R11, -R14 ;  /* 0x8000000e0b0e7221 */ /* 0x006fce0000000000 */
.L_x_8:
[----:B0-----:R-:W0:Y:S01]  /*01c0*/  LDCU UR4, c[0x0][0x3a0] ;  /* 0x00007400ff0477ac */ /* 0x001e220008000800 */
[----:B------:R-:W-:Y:S01]  /*01d0*/  BSSY.RECONVERGENT B0, `(.L_x_0) ;  /* 0x0000079000007945 */ /* 0x000fe20003800200 */
[----:B0-----:R-:W-:-:S13]  /*01e0*/  ISETP.GE.AND P0, PT, R9, UR4, PT ;  /* 0x0000000409007c0c */ /* 0x001fda000bf06270 */
[----:B------:R-:W-:Y:S05]  /*01f0*/  @P0 BRA `(.L_x_1) ;  /* 0x0000000400d80947 */ /* 0x000fea0003800000 */
[----:B------:R-:W-:-:S07]  /*0200*/  MOV R17, R9 ;  /* 0x0000000900117202 */ /* 0x000fce0000000f00 */
.L_x_7:
[----:B0-----:R-:W0:Y:S01]  /*0210*/  LDC R5, c[0x0][0x3a4] ;  /* 0x0000e900ff057b82 */ /* 0x001e220000000800 */
[----:B------:R-:W-:Y:S01]  /*0220*/  BSSY.RECONVERGENT B1, `(.L_x_2) ;  /* 0x000006f000017945 */ /* 0x000fe20003800200 */
[----:B0-----:R-:W-:-:S13]  /*0230*/  ISETP.GE.AND P0, PT, R10, R5, PT ;  /* 0x000000050a00720c */ /* 0x001fda0003f06270 */
[----:B------:R-:W-:Y:S05]  /*0240*/  @P0 BRA `(.L_x_3) ;  /* 0x0000000400b00947 */ /* 0x000fea0003800000 */
[----:B------:R-:W0:Y:S01]  /*0250*/  LDCU UR8, c[0x0][0x3a0] ;  /* 0x00007400ff0877ac */ /* 0x000e220008000800 */
[----:B------:R-:W1:Y:S01]  /*0260*/  LDC R21, c[0x0][0x398] ;  /* 0x0000e600ff157b82 */ /* 0x000e620000000800 */
[-CC-:B------:R-:W-:Y:S01]  /*0270*/  IMAD R16, R13, R5.reuse, R10.reuse ;  /* 0x000000050d107224 */ /* 0x180fe200078e020a */
[----:B------:R-:W2:Y:S01]  /*0280*/  LDCU.64 UR4, c[0x0][0x390] ;  /* 0x00007200ff0477ac */ /* 0x000ea20008000a00 */
[----:B------:R-:W-:Y:S02]  /*0290*/  IMAD R18, R17, R5, R10 ;  /* 0x0000000511127224 */ /* 0x000fe400078e020a */
[----:B0-----:R-:W-:-:S05]  /*02a0*/  IMAD R0, R13, UR8, RZ ;  /* 0x000000080d007c24 */ /* 0x001fca000f8e02ff */
[----:B------:R-:W-:-:S04]  /*02b0*/  IADD3 R3, P0, PT, R0, R17, RZ ;  /* 0x0000001100037210 */ /* 0x000fc80007f1e0ff */
[----:B------:R-:W-:Y:S02]  /*02c0*/  LEA.HI.X.SX32 R0, R0, RZ, 0x1, P0 ;  /* 0x000000ff00007211 */ /* 0x000fe400000f0eff */
[----:B--2---:R-:W-:-:S04]  /*02d0*/  LEA R2, P0, R3, UR4, 0x2 ;  /* 0x0000000403027c11 */ /* 0x004fc8000f8010ff */
[----:B------:R-:W-:Y:S02]  /*02e0*/  LEA.HI.X R3, R3, UR5, R0, 0x2, P0 ;  /* 0x0000000503037c11 */ /* 0x000fe400080f1400 */
[----:B------:R-:W-:-:S07]  /*02f0*/  MOV R0, R10 ;  /* 0x0000000a00007202 */ /* 0x000fce0000000f00 */
.L_x_6:
[----:B0-----:R-:W0:Y:S08]  /*0300*/  LDC.64 R6, c[0x0][0x388] ;  /* 0x0000e200ff067b82 */ /* 0x001e300000000a00 */
[----:B------:R-:W2:Y:S01]  /*0310*/  LDC.64 R4, c[0x0][0x380] ;  /* 0x0000e000ff047b82 */ /* 0x000ea20000000a00 */
[----:B0-----:R-:W-:-:S06]  /*0320*/  IMAD.WIDE R6, R18, 0x4, R6 ;  /* 0x0000000412067825 */ /* 0x001fcc00078e0206 */
[----:B------:R-:W3:Y:S01]  /*0330*/  LDG.E R7, desc[UR6][R6.64] ;  /* 0x0000000606077981 */ /* 0x000ee2000c1e1900 */
[----:B--2---:R-:W-:-:S06]  /*0340*/  IMAD.WIDE R4, R16, 0x4, R4 ;  /* 0x0000000410047825 */ /* 0x004fcc00078e0204 */
[----:B------:R-:W3:Y:S01]  /*0350*/  LDG.E R4, desc[UR6][R4.64] ;  /* 0x0000000604047981 */ /* 0x000ee2000c1e1900 */
[----:B------:R-:W-:Y:S01]  /*0360*/  HFMA2 R23, -RZ, RZ, 0.771484375, 0.21533203125 ;  /* 0x3a2c32e4ff177431 */ /* 0x000fe200000001ff */
[----:B------:R-:W-:Y:S01]  /*0370*/  IADD3 R0, PT, PT, R15, R0, RZ ;  /* 0x000000000f007210 */ /* 0x000fe20007ffe0ff */
[----:B------:R-:W-:Y:S03]  /*0380*/  BSSY.RECONVERGENT B2, `(.L_x_4) ;  /* 0x0000054000027945 */ /* 0x000fe60003800200 */
[----:B------:R-:W-:Y:S01]  /*0390*/  ISETP.GE.AND P1, PT, R0, UR9, PT ;  /* 0x0000000900007c0c */ /* 0x000fe2000bf26270 */
[----:B---3--:R-:W-:-:S04]  /*03a0*/  FADD R20, R4, -R7 ;  /* 0x8000000704147221 */ /* 0x008fc80000000000 */
[C---:B------:R-:W-:Y:S01]  /*03b0*/  FMUL R19, |R20|.reuse, 16777216 ;  /* 0x4b80000014137820 */ /* 0x040fe20000400200 */
[----:B------:R-:W-:-:S04]  /*03c0*/  FSETP.GEU.AND P0, PT, |R20|, 1.175494350822287508e-38, PT ;  /* 0x008000001400780b */ /* 0x000fc80003f0e200 */
[----:B------:R-:W-:-:S04]  /*03d0*/  FSEL R19, R19, |R20|, !P0 ;  /* 0x4000001413137208 */ /* 0x000fc80004000000 */
[----:B------:R-:W-:-:S04]  /*03e0*/  IADD3 R22, PT, PT, R19, -0x3f3504f3, RZ ;  /* 0xc0cafb0d13167810 */ /* 0x000fc80007ffe0ff */
[----:B------:R-:W-:-:S04]  /*03f0*/  LOP3.LUT R24, R22, 0xff800000, RZ, 0xc0, !PT ;  /* 0xff80000016187812 */ /* 0x000fc800078ec0ff */
[----:B------:R-:W-:-:S05]  /*0400*/  IADD3 R22, PT, PT, R19, -R24, RZ ;  /* 0x8000001813167210 */ /* 0x000fca0007ffe0ff */
[----:B------:R-:W-:-:S06]  /*0410*/  FADD R19, R22, 1 ;  /* 0x3f80000016137421 */ /* 0x000fcc0000000000 */
[----:B------:R-:W0:Y:S01]  /*0420*/  MUFU.RCP R19, R19 ;  /* 0x0000001300137308 */ /* 0x000e220000001000 */
[----:B------:R-:W-:Y:S01]  /*0430*/  FADD R22, R22, -1 ;  /* 0xbf80000016167421 */ /* 0x000fe20000000000 */
[----:B------:R-:W-:-:S03]  /*0440*/  FSEL R4, RZ, -24, P0 ;  /* 0xc1c00000ff047808 */ /* 0x000fc60000000000 */
[----:B------:R-:W-:Y:S01]  /*0450*/  FADD R6, R22, R22 ;  /* 0x0000001616067221 */ /* 0x000fe20000000000 */
[----:B------:R-:W-:-:S05]  /*0460*/  I2FP.F32.S32 R7, R24 ;  /* 0x0000001800077245 */ /* 0x000fca0000201400 */
[----:B------:R-:W-:Y:S01]  /*0470*/  FFMA R24, R7, 1.1920928955078125e-07, R4 ;  /* 0x3400000007187823 */ /* 0x000fe20000000004 */
[----:B0-----:R-:W-:-:S04]  /*0480*/  FMUL R5, R19, R6 ;  /* 0x0000000613057220 */ /* 0x001fc80000400000 */
[----:B------:R-:W-:Y:S01]  /*0490*/  FADD R7, R22, -R5 ;  /* 0x8000000516077221 */ /* 0x000fe20000000000 */
[C---:B------:R-:W-:Y:S01]  /*04a0*/  FMUL R6, R5.reuse, R5 ;  /* 0x0000000505067220 */ /* 0x040fe20000400000 */
[----:B------:R-:W-:Y:S02]  /*04b0*/  FFMA R4, R5, 1.4426950216293334961, R24 ;  /* 0x3fb8aa3b05047823 */ /* 0x000fe40000000018 */
[----:B------:R-:W-:Y:S01]  /*04c0*/  FADD R7, R7, R7 ;  /* 0x0000000707077221 */ /* 0x000fe20000000000 */
[----:B------:R-:W-:Y:S01]  /*04d0*/  FFMA R23, R6, R23, 0.0032181653659790754318 ;  /* 0x3b52e7db06177423 */ /* 0x000fe20000000017 */
[----:B------:R-:W-:Y:S02]  /*04e0*/  FADD R24, R24, -R4 ;  /* 0x8000000418187221 */ /* 0x000fe40000000000 */
[----:B------:R-:W-:Y:S01]  /*04f0*/  FFMA R22, R22, -R5, R7 ;  /* 0x8000000516167223 */ /* 0x000fe20000000007 */
[----:B------:R-:W-:Y:S01]  /*0500*/  FFMA R23, R6, R23, 0.018033718690276145935 ;  /* 0x3c93bb7306177423 */ /* 0x000fe20000000017 */
[----:B------:R-:W-:-:S02]  /*0510*/  FFMA R7, R5, 1.4426950216293334961, R24 ;  /* 0x3fb8aa3b05077823 */ /* 0x000fc40000000018 */
[----:B------:R-:W-:Y:S01]  /*0520*/  FMUL R22, R19, R22 ;  /* 0x0000001613167220 */ /* 0x000fe20000400000 */
[----:B------:R-:W-:-:S03]  /*0530*/  FFMA R23, R6, R23, 0.12022458761930465698 ;  /* 0x3df6384f06177423 */ /* 0x000fc60000000017 */
[----:B------:R-:W-:Y:S01]  /*0540*/  FFMA R24, R22, 1.4426950216293334961, R7 ;  /* 0x3fb8aa3b16187823 */ /* 0x000fe20000000007 */
[----:B------:R-:W-:-:S03]  /*0550*/  FMUL R6, R6, R23 ;  /* 0x0000001706067220 */ /* 0x000fc60000400000 */
[----:B------:R-:W-:Y:S01]  /*0560*/  FFMA R7, R5, 1.9251366722983220825e-08, R24 ;  /* 0x32a55e3405077823 */ /* 0x000fe20000000018 */
[----:B------:R-:W-:-:S04]  /*0570*/  FMUL R19, R6, 3 ;  /* 0x4040000006137820 */ /* 0x000fc80000400000 */
[----:B------:R-:W-:-:S04]  /*0580*/  FFMA R7, R22, R19, R7 ;  /* 0x0000001316077223 */ /* 0x000fc80000000007 */
[----:B------:R-:W-:-:S04]  /*0590*/  FFMA R7, R5, R6, R7 ;  /* 0x0000000605077223 */ /* 0x000fc80000000007 */
[----:B------:R-:W-:-:S04]  /*05a0*/  FADD R19, R4, R7 ;  /* 0x0000000704137221 */ /* 0x000fc80000000000 */
[----:B------:R-:W-:-:S04]  /*05b0*/  FMUL R6, R11, R19 ;  /* 0x000000130b067220 */ /* 0x000fc80000400000 */
[----:B------:R-:W0:Y:S01]  /*05c0*/  FRND R5, R6 ;  /* 0x0000000600057307 */ /* 0x000e220000201000 */
[----:B------:R-:W-:Y:S01]  /*05d0*/  FADD R4, -R4, R19 ;  /* 0x0000001304047221 */ /* 0x000fe20000000100 */
[----:B------:R-:W-:-:S03]  /*05e0*/  FFMA R19, R11, R19, -R6 ;  /* 0x000000130b137223 */ /* 0x000fc60000000806 */
[----:B------:R-:W-:-:S04]  /*05f0*/  FADD R4, R7, -R4 ;  /* 0x8000000407047221 */ /* 0x000fc80000000000 */
[----:B------:R-:W-:Y:S01]  /*0600*/  FFMA R4, R11, R4, R19 ;  /* 0x000000040b047223 */ /* 0x000fe20000000013 */
[----:B------:R-:W-:Y:S01]  /*0610*/  MOV R19, 0x391fcb8e ;  /* 0x391fcb8e00137802 */ /* 0x000fe20000000f00 */
[----:B0-----:R-:W-:-:S04]  /*0620*/  FADD R7, R6, -R5 ;  /* 0x8000000506077221 */ /* 0x001fc80000000000 */
[----:B------:R-:W-:-:S04]  /*0630*/  FADD R4, R4, R7 ;  /* 0x0000000704047221 */ /* 0x000fc80000000000 */
[----:B------:R-:W-:Y:S01]  /*0640*/  FFMA R7, R4, R19, 0.0013391353422775864601 ;  /* 0x3aaf85ed04077423 */ /* 0x000fe20000000013 */
[----:B------:R-:W-:-:S03]  /*0650*/  FSETP.GT.AND P0, PT, R5, RZ, PT ;  /* 0x000000ff0500720b */ /* 0x000fc60003f04000 */
[C---:B------:R-:W-:Y:S01]  /*0660*/  FFMA R7, R4.reuse, R7, 0.0096188392490148544312 ;  /* 0x3c1d985604077423 */ /* 0x040fe20000000007 */
[----:B------:R-:W0:Y:S01]  /*0670*/  F2I.NTZ R19, R6 ;  /* 0x0000000600137305 */ /* 0x000e220000203100 */
[----:B------:R-:W-:Y:S02]  /*0680*/  SEL R22, RZ, 0x83000000, P0 ;  /* 0x83000000ff167807 */ /* 0x000fe40000000000 */
[----:B------:R-:W-:Y:S01]  /*0690*/  FFMA R7, R4, R7, 0.055503588169813156128 ;  /* 0x3d6357bb04077423 */ /* 0x000fe20000000007 */
[----:B------:R-:W-:-:S03]  /*06a0*/  FSETP.NEU.AND P0, PT, |R20|, 1, PT ;  /* 0x3f8000001400780b */ /* 0x000fc60003f0d200 */
[----:B------:R-:W-:Y:S01]  /*06b0*/  FFMA R7, R4, R7, 0.24022644758224487305 ;  /* 0x3e75fdec04077423 */ /* 0x000fe20000000007 */
[----:B-1----:R-:W-:Y:S02]  /*06c0*/  ISETP.EQ.OR P0, PT, R21, RZ, !P0 ;  /* 0x000000ff1500720c */ /* 0x002fe40004702670 */
[----:B------:R-:W-:Y:S01]  /*06d0*/  FSETP.GT.AND P2, PT, |R6|, 152, PT ;  /* 0x431800000600780b */ /* 0x000fe20003f44200 */
[----:B------:R-:W-:Y:S01]  /*06e0*/  FFMA R7, R4, R7, 0.69314718246459960938 ;  /* 0x3f31721804077423 */ /* 0x000fe20000000007 */
[----:B------:R-:W-:-:S03]  /*06f0*/  IADD3 R24, PT, PT, R22, 0x7f000000, RZ ;  /* 0x7f00000016187810 */ /* 0x000fc60007ffe0ff */
[----:B------:R-:W-:Y:S01]  /*0700*/  FFMA R7, R4, R7, 1 ;  /* 0x3f80000004077423 */ /* 0x000fe20000000007 */
[----:B0-----:R-:W-:Y:S02]  /*0710*/  LEA R22, R19, -R22, 0x17 ;  /* 0x8000001613167211 */ /* 0x001fe400078eb8ff */
[----:B------:R-:W-:Y:S01]  /*0720*/  FSETP.GEU.AND P3, PT, R6, RZ, PT ;  /* 0x000000ff0600720b */ /* 0x000fe20003f6e000 */
[----:B------:R-:W-:Y:S01]  /*0730*/  FMUL R7, R7, R24 ;  /* 0x0000001807077220 */ /* 0x000fe20000400000 */
[----:B------:R-:W-:-:S03]  /*0740*/  HFMA2 R5, -RZ, RZ, 1.875, 0 ;  /* 0x3f800000ff057431 */ /* 0x000fc600000001ff */
[----:B------:R-:W-:Y:S01]  /*0750*/  FMUL R7, R7, R22 ;  /* 0x0000001607077220 */ /* 0x000fe20000400000 */
[----:B------:R-:W-:Y:S01]  /*0760*/  @P2 FSEL R7, RZ, +INF , !P3 ;  /* 0x7f800000ff072808 */ /* 0x000fe20005800000 */
[----:B------:R-:W-:Y:S06]  /*0770*/  @P0 BRA `(.L_x_5) ;  /* 0x0000000000500947 */ /* 0x000fec0003800000 */
[----:B------:R-:W-:-:S04]  /*0780*/  FSETP.NAN.AND P0, PT, |R11|, |R11|, PT ;  /* 0x4000000b0b00720b */ /* 0x000fc80003f08200 */
[----:B------:R-:W-:-:S13]  /*0790*/  FSETP.NUM.AND P0, PT, |R20|, |R20|, !P0 ;  /* 0x400000141400720b */ /* 0x000fda0004707200 */
[----:B------:R-:W-:Y:S01]  /*07a0*/  @!P0 FADD R5, R11, |R20| ;  /* 0x400000140b058221 */ /* 0x000fe20000000000 */
[----:B------:R-:W-:Y:S06]  /*07b0*/  @!P0 BRA `(.L_x_5) ;  /* 0x0000000000408947 */ /* 0x000fec0003800000 */
[----:B------:R-:W-:-:S04]  /*07c0*/  FSETP.NEU.AND P0, PT, |R20|, +INF , PT ;  /* 0x7f8000001400780b */ /* 0x000fc80003f0d200 */
[----:B------:R-:W-:-:S04]  /*07d0*/  FSETP.NEU.AND P0, PT, |R20|, RZ, P0 ;  /* 0x000000ff1400720b */ /* 0x000fc8000070d200 */
[----:B------:R-:W-:Y:S02]  /*07e0*/  ISETP.GE.OR P2, PT, R21, RZ, P0 ;  /* 0x000000ff1500720c */ /* 0x000fe40000746670 */
[----:B------:R-:W-:-:S07]  /*07f0*/  FSETP.NEU.AND P3, PT, |R14|, 1, !P0 ;  /* 0x3f8000000e00780b */ /* 0x000fce000476d200 */
[----:B------:R-:W-:-:S05]  /*0800*/  @!P0 FADD R4, |R20|, |R20| ;  /* 0x4000001414048221 */ /* 0x000fca0000000200 */
[----:B------:R-:W-:-:S04]  /*0810*/  @!P2 LOP3.LUT R4, R4, 0x7f800000, RZ, 0x3c, !PT ;  /* 0x7f8000000404a812 */ /* 0x000fc800078e3cff */
[----:B------:R-:W-:-:S04]  /*0820*/  @P3 LOP3.LUT R4, R4, 0x7fffffff, RZ, 0xc0, !PT ;  /* 0x7fffffff04043812 */ /* 0x000fc800078ec0ff */
[----:B------:R-:W-:Y:S01]  /*0830*/  @!P0 MOV R5, R4 ;  /* 0x0000000400058202 */ /* 0x000fe20000000f00 */
[----:B------:R-:W-:Y:S06]  /*0840*/  @!P0 BRA `(.L_x_5) ;  /* 0x00000000001c8947 */ /* 0x000fec0003800000 */
[----:B------:R-:W-:Y:S02]  /*0850*/  FSETP.NEU.AND P0, PT, |R11|, +INF , PT ;  /* 0x7f8000000b00780b */ /* 0x000fe40003f0d200 */
[----:B------:R-:W-:-:S13]  /*0860*/  FSETP.EQ.AND P2, PT, |R20|, -1, PT ;  /* 0xbf8000001400780b */ /* 0x000fda0003f42200 */
[----:B------:R-:W-:Y:S05]  /*0870*/  @!P0 BRA P2, `(.L_x_5) ;  /* 0x0000000000108947 */ /* 0x000fea0001000000 */
[----:B------:R-:W-:Y:S02]  /*0880*/  FSETP.GEU.AND P0, PT, |R20|, RZ, PT ;  /* 0x000000ff1400720b */ /* 0x000fe40003f0e200 */
[----:B------:R-:W-:-:S11]  /*0890*/  MOV R5, R7 ;  /* 0x0000000700057202 */ /* 0x000fd60000000f00 */
[----:B------:R-:W-:-:S04]  /*08a0*/  @!P0 FSETP.NEU.AND P2, PT, |R14|, 1, PT ;  /* 0x3f8000000e00880b */ /* 0x000fc80003f4d200 */
[----:B------:R-:W-:-:S09]  /*08b0*/  @!P0 FSEL R5, R7, -R7, P2 ;  /* 0x8000000707058208 */ /* 0x000fd20001000000 */
.L_x_5:
[----:B------:R-:W-:Y:S05]  /*08c0*/  BSYNC.RECONVERGENT B2 ;  /* 0x0000000000027941 */ /* 0x000fea0003800200 */
.L_x_4:
[----:B------:R0:W-:Y:S01]  /*08d0*/  REDG.E.ADD.F32.FTZ.RN.STRONG.GPU desc[UR6][R2.64], R5 ;  /* 0x00000005020079a6 */ /* 0x0001e2000c12f306 */
[C---:B------:R-:W-:Y:S02]  /*08e0*/  IADD3 R18, PT, PT, R15.reuse, R18, RZ ;  /* 0x000000120f127210 */ /* 0x040fe40007ffe0ff */
[----:B------:R-:W-:Y:S01]  /*08f0*/  IADD3 R16, PT, PT, R15, R16, RZ ;  /* 0x000000100f107210 */ /* 0x000fe20007ffe0ff */
[----:B------:R-:W-:Y:S06]  /*0900*/  @!P1 BRA `(.L_x_6) ;  /* 0xfffffff8007c9947 */ /* 0x000fec000383ffff */
.L_x_3:
[----:B------:R-:W-:Y:S05]  /*0910*/  BSYNC.RECONVERGENT B1 ;  /* 0x0000000000017941 */ /* 0x000fea0003800200 */
.L_x_2:
[----:B------:R-:W1:Y:S01]  /*0920*/  LDCU UR4, c[0x0][0x3a0] ;  /* 0x00007400ff0477ac */ /* 0x000e620008000800 */
[----:B------:R-:W-:-:S04]  /*0930*/  IADD3 R17, PT, PT, R12, R17, RZ ;  /* 0x000000110c117210 */ /* 0x000fc80007ffe0ff */
[----:B-1----:R-:W-:-:S13]  /*0940*/  ISETP.GE.AND P0, PT, R17, UR4, PT ;  /* 0x0000000411007c0c */ /* 0x002fda000bf06270 */
[----:B------:R-:W-:Y:S05]  /*0950*/  @!P0 BRA `(.L_x_7) ;  /* 0xfffffff8002c8947 */ /* 0x000fea000383ffff */
.L_x_1:
[----:B------:R-:W-:Y:S05]  /*0960*/  BSYNC.RECONVERGENT B0 ;  /* 0x0000000000007941 */ /* 0x000fea0003800200 */
.L_x_0:
[----:B------:R-:W1:Y:S01]  /*0970*/  LDCU UR4, c[0x0][0x370] ;  /* 0x00006e00ff0477ac */ /* 0x000e620008000800 */
[----:B------:R-:W2:Y:S01]  /*0980*/  LDCU UR5, c[0x0][0x39c] ;  /* 0x00007380ff0577ac */ /* 0x000ea20008000800 */
[----:B-1----:R-:W-:-:S05]  /*0990*/  IMAD R13, R8, UR4, R13 ;  /* 0x00000004080d7c24 */ /* 0x002fca000f8e020d */
[----:B--2---:R-:W-:-:S13]  /*09a0*/  ISETP.GE.AND P0, PT, R13, UR5, PT ;  /* 0x000000050d007c0c */ /* 0x004fda000bf06270 */
[----:B------:R-:W-:Y:S05]  /*09b0*/  @!P0 BRA `(.L_x_8) ;  /* 0xfffffff800008947 */ /* 0x000fea000383ffff */
[----:B------:R-:W-:Y:S05]  /*09c0*/  EXIT ;  /* 0x000000000000794d */ /* 0x000fea0003800000 */
.L_x_9:
[----:B------:R-:W-:-:S00]  /*09d0*/  BRA `(.L_x_9) ;  /* 0xfffffffc00fc7947 */ /* 0x000fc0000383ffff */
[----:B------:R-:W-:-:S00]  /*09e0*/  NOP ;  /* 0x0000000000007918 */ /* 0x000fc00000000000 */
        /* <DEDUP_REMOVED lines=9> */
.L_x_20:


//--------------------- .text._Z5cdistPfS_S_iiii  --------------------------
	.section	.text._Z5cdistPfS_S_iiii,"ax",@progbits
	.align	128
        .global         _Z5cdistPfS_S_iiii
        .type           _Z5cdistPfS_S_iiii,@function
        .size           _Z5cdistPfS_S_iiii,(.L_x_21 - _Z5cdistPfS_S_iiii)
        .other          _Z5cdistPfS_S_iiii,@"STO_CUDA_ENTRY STV_DEFAULT"
_Z5cdistPfS_S_iiii:
.text._Z5cdistPfS_S_iiii:
[----:B------:R-:W-:Y:S01]  /*0000*/  LDC R1, c[0x0][0x37c] ;  /* 0x0000df00ff017b82 */ /* 0x000fe20000000800 */
[----:B------:R-:W0:Y:S07]  /*0010*/  S2R R11, SR_TID.X ;  /* 0x00000000000b7919 */ /* 0x000e2e0000002100 */
[----:B------:R-:W0:Y:S01]  /*0020*/  S2UR UR4, SR_CTAID.X ;  /* 0x00000000000479c3 */ /* 0x000e220000002500 */
[----:B------:R-:W1:Y:S01]  /*0030*/  LDCU UR6, c[0x0][0x39c] ;  /* 0x00007380ff0677ac */ /* 0x000e620008000800 */
[----:B------:R-:W2:Y:S06]  /*0040*/  S2R R8, SR_TID.Y ;  /* 0x0000000000087919 */ /* 0x000eac0000002200 */
[----:B------:R-:W0:Y:S08]  /*0050*/  LDC R10, c[0x0][0x360] ;  /* 0x0000d800ff0a7b82 */ /* 0x000e300000000800 */
[----:B------:R-:W2:Y:S08]  /*0060*/  S2UR UR5, SR_CTAID.Y ;  /* 0x00000000000579c3 */ /* 0x000eb00000002600 */
[----:B------:R-:W2:Y:S01]  /*0070*/  LDC R13, c[0x0][0x364] ;  /* 0x0000d900ff0d7b82 */ /* 0x000ea20000000800 */
[----:B0-----:R-:W-:-:S05]  /*0080*/  IMAD R11, R10, UR4, R11 ;  /* 0x000000040a0b7c24 */ /* 0x001fca000f8e020b */
[----:B-1----:R-:W-:Y:S01]  /*0090*/  ISETP.GE.AND P0, PT, R11, UR6, PT ;  /* 0x000000060b007c0c */ /* 0x002fe2000bf06270 */
[----:B--2---:R-:W-:-:S12]  /*00a0*/  IMAD R8, R13, UR5, R8 ;  /* 0x000000050d087c24 */ /* 0x004fd8000f8e0208 */
[----:B------:R-:W-:Y:S05]  /*00b0*/  @P0 EXIT ;  /* 0x000000000000094d */ /* 0x000fea0003800000 */
[----:B------:R-:W0:Y:S02]  /*00c0*/  LDC R0, c[0x0][0x3a4] ;  /* 0x0000e900ff007b82 */ /* 0x000e240000000800 */
[----:B0-----:R-:W-:-:S13]  /*00d0*/  ISETP.GE.AND P0, PT, R0, 0x1, PT ;  /* 0x000000010000780c */ /* 0x001fda0003f06270 */
[----:B------:R-:W-:Y:S05]  /*00e0*/  @!P0 EXIT ;  /* 0x000000000000894d */ /* 0x000fea0003800000 */
[----:B------:R-:W0:Y:S01]  /*00f0*/  LDCU UR4, c[0x0][0x398] ;  /* 0x00007300ff0477ac */ /* 0x000e220008000800 */
[----:B------:R-:W1:Y:S01]  /*0100*/  LDCU.64 UR6, c[0x0][0x358] ;  /* 0x00006b00ff0677ac */ /* 0x000e620008000a00 */
[----:B0-----:R-:W-:Y:S01]  /*0110*/  I2FP.F32.S32 R9, UR4 ;  /* 0x0000000400097c45 */ /* 0x001fe20008201400 */
[----:B------:R-:W0:Y:S04]  /*0120*/  LDCU UR4, c[0x0][0x374] ;  /* 0x00006e80ff0477ac */ /* 0x000e280008000800 */
[----:B------:R-:W-:Y:S01]  /*0130*/  FMUL R0, R9, 0.5 ;  /* 0x3f00000009007820 */ /* 0x000fe20000400000 */
[----:B------:R-:W2:Y:S05]  /*0140*/  LDCU UR5, c[0x0][0x370] ;  /* 0x00006e00ff0577ac */ /* 0x000eaa0008000800 */
[----:B------:R-:W3:Y:S01]  /*0150*/  FRND.TRUNC R0, R0 ;  /* 0x0000000000007307 */ /* 0x000ee2000020d000 */
[----:B0-----:R-:W-:-:S02]  /*0160*/  IMAD R13, R13, UR4, RZ ;  /* 0x000000040d0d7c24 */ /* 0x001fc4000f8e02ff */
[----:B--2---:R-:W-:Y:S02]  /*0170*/  IMAD R10, R10, UR5, RZ ;  /* 0x000000050a0a7c24 */ /* 0x004fe4000f8e02ff */
[----:B---3--:R-:W-:-:S04]  /*0180*/  FADD R12, R0, R0 ;  /* 0x00000000000c7221 */ /* 0x008fc80000000000 */
[----:B-1----:R-:W-:-:S07]  /*0190*/  FADD R12, R9, -R12 ;  /* 0x8000000c090c7221 */ /* 0x002fce0000000000 */
.L_x_18:
[----:B------:R-:W0:Y:S01]  /*01a0*/  LDCU UR4, c[0x0][0x3a0] ;  /* 0x00007400ff0477ac */ /* 0x000e220008000800 */
[----:B------:R-:W-:Y:S01]  /*01b0*/  BSSY.RECONVERGENT B0, `(.L_x_10) ;  /* 0x0000077000007945 */ /* 0x000fe20003800200 */
[----:B0-----:R-:W-:-:S13]  /*01c0*/  ISETP.GE.AND P0, PT, R8, UR4, PT ;  /* 0x0000000408007c0c */ /* 0x001fda000bf06270 */
[----:B------:R-:W-:Y:S05]  /*01d0*/  @P0 BRA `(.L_x_11) ;  /* 0x0000000400d00947 */ /* 0x000fea0003800000 */
[----:B------:R-:W-:-:S07]  /*01e0*/  MOV R0, R8 ;  /* 0x0000000800007202 */ /* 0x000fce0000000f00 */
.L_x_17:
[----:B------:R-:W0:Y:S01]  /*01f0*/  LDC.64 R2, c[0x0][0x390] ;  /* 0x0000e400ff027b82 */ /* 0x000e220000000a00 */
[----:B------:R-:W1:Y:S01]  /*0200*/  LDCU.64 UR10, c[0x0][0x3a0] ;  /* 0x00007400ff0a77ac */ /* 0x000e620008000a00 */
[----:B------:R-:W2:Y:S01]  /*0210*/  LDCU.64 UR4, c[0x0][0x388] ;  /* 0x00007100ff0477ac */ /* 0x000ea20008000a00 */
[----:B-1----:R-:W-:-:S04]  /*0220*/  IMAD R5, R11, UR10, R0 ;  /* 0x0000000a0b057c24 */ /* 0x002fc8000f8e0200 */
[----:B0-----:R-:W-:-:S05]  /*0230*/  IMAD.WIDE R2, R5, 0x4, R2 ;  /* 0x0000000405027825 */ /* 0x001fca00078e0202 */
[----:B------:R0:W5:Y:S01]  /*0240*/  LDG.E R15, desc[UR6][R2.64] ;  /* 0x00000006020f7981 */ /* 0x000162000c1e1900 */
[----:B------:R-:W-:Y:S01]  /*0250*/  IMAD.WIDE.U32 R4, R0, UR11, RZ ;  /* 0x0000000b00047c25 */ /* 0x000fe2000f8e00ff */
[----:B------:R-:W-:Y:S01]  /*0260*/  UIADD3 UR8, UPT, UPT, -UR11, URZ, URZ ;  /* 0x000000ff0b087290 */ /* 0x000fe2000fffe1ff */
[----:B------:R-:W-:Y:S02]  /*0270*/  IADD3 R0, PT, PT, R13, R0, RZ ;  /* 0x000000000d007210 */ /* 0x000fe40007ffe0ff */
[----:B------:R-:W-:Y:S01]  /*0280*/  IMAD R14, R11, UR11, RZ ;  /* 0x0000000b0b0e7c24 */ /* 0x000fe2000f8e02ff */
[----:B--2---:R-:W-:Y:S02]  /*0290*/  LEA R6, P0, R4, UR4, 0x2 ;  /* 0x0000000404067c11 */ /* 0x004fe4000f8010ff */
[----:B------:R-:W-:Y:S02]  /*02a0*/  ISETP.GE.AND P1, PT, R0, UR10, PT ;  /* 0x0000000a00007c0c */ /* 0x000fe4000bf26270 */
[----:B------:R-:W-:-:S02]  /*02b0*/  LEA.HI.X R7, R4, UR5, R5, 0x2, P0 ;  /* 0x0000000504077c11 */ /* 0x000fc400080f1405 */
[----:B0-----:R-:W-:-:S09]  /*02c0*/  MOV R16, UR8 ;  /* 0x0000000800107c02 */ /* 0x001fd20008000f00 */
.L_x_16:
[----:B------:R-:W0:Y:S01]  /*02d0*/  LDC.64 R4, c[0x0][0x380] ;  /* 0x0000e000ff047b82 */ /* 0x000e220000000a00 */
[----:B------:R-:W2:Y:S01]  /*02e0*/  LDG.E R17, desc[UR6][R6.64] ;  /* 0x0000000606117981 */ /* 0x000ea2000c1e1900 */
[----:B0-----:R-:W-:-:S06]  /*02f0*/  IMAD.WIDE R4, R14, 0x4, R4 ;  /* 0x000000040e047825 */ /* 0x001fcc00078e0204 */
[----:B------:R-:W2:Y:S01]  /*0300*/  LDG.E R4, desc[UR6][R4.64] ;  /* 0x0000000604047981 */ /* 0x000ea2000c1e1900 */
[----:B------:R-:W-:Y:S01]  /*0310*/  HFMA2 R26, -RZ, RZ, 0.771484375, 0.21533203125 ;  /* 0x3a2c32e4ff1a7431 */ /* 0x000fe200000001ff */
[----:B------:R-:W-:Y:S01]  /*0320*/  BSSY.RECONVERGENT B1, `(.L_x_12) ;  /* 0x0000056000017945 */ /* 0x000fe20003800200 */
[----:B--2---:R-:W-:-:S04]  /*0330*/  FADD R18, R4, -R17 ;  /* 0x8000001104127221 */ /* 0x004fc80000000000 */
        /* <DEDUP_REMOVED lines=8> */
[----:B------:R-:W-:-:S04]  /*03c0*/  FADD R24, R20, -1 ;  /* 0xbf80000014187421 */ /* 0x000fc80000000000 */
[----:B------:R-:W-:Y:S01]  /*03d0*/  FADD R20, R24, R24 ;  /* 0x0000001818147221 */ /* 0x000fe20000000000 */
[----:B------:R-:W-:-:S03]  /*03e0*/  I2FP.F32.S32 R21, R22 ;  /* 0x0000001600157245 */ /* 0x000fc60000201400 */
[----:B0-----:R-:W-:Y:S01]  /*03f0*/  FMUL R5, R19, R20 ;  /* 0x0000001413057220 */ /* 0x001fe20000400000 */
[----:B------:R-:W-:-:S03]  /*0400*/  FSEL R20, RZ, -24, P0 ;  /* 0xc1c00000ff147808 */ /* 0x000fc60000000000 */
[----:B------:R-:W-:-:S04]  /*0410*/  FADD R22, R24, -R5 ;  /* 0x8000000518167221 */ /* 0x000fc80000000000 */
[----:B------:R-:W-:Y:S01]  /*0420*/  FADD R23, R22, R22 ;  /* 0x0000001616177221 */ /* 0x000fe20000000000 */
[----:B------:R-:W-:Y:S01]  /*0430*/  FFMA R22, R21, 1.1920928955078125e-07, R20 ;  /* 0x3400000015167823 */ /* 0x000fe20000000014 */
[----:B------:R-:W-:-:S03]  /*0440*/  FMUL R21, R5, R5 ;  /* 0x0000000505157220 */ /* 0x000fc60000400000 */
[----:B------:R-:W-:Y:S01]  /*0450*/  FFMA R20, R5, 1.4426950216293334961, R22 ;  /* 0x3fb8aa3b05147823 */ /* 0x000fe20000000016 */
[C---:B------:R-:W-:Y:S01]  /*0460*/  FFMA R26, R21.reuse, R26, 0.0032181653659790754318 ;  /* 0x3b52e7db151a7423 */ /* 0x040fe2000000001a */
[----:B------:R-:W-:Y:S02]  /*0470*/  FFMA R24, R24, -R5, R23 ;  /* 0x8000000518187223 */ /* 0x000fe40000000017 */
[----:B------:R-:W-:Y:S01]  /*0480*/  FADD R22, R22, -R20 ;  /* 0x8000001416167221 */ /* 0x000fe20000000000 */
[----:B------:R-:W-:Y:S01]  /*0490*/  FFMA R26, R21, R26, 0.018033718690276145935 ;  /* 0x3c93bb73151a7423 */ /* 0x000fe2000000001a */
[----:B------:R-:W-:Y:S02]  /*04a0*/  FMUL R24, R19, R24 ;  /* 0x0000001813187220 */ /* 0x000fe40000400000 */
[----:B------:R-:W-:Y:S01]  /*04b0*/  FFMA R23, R5, 1.4426950216293334961, R22 ;  /* 0x3fb8aa3b05177823 */ /* 0x000fe20000000016 */
        /* <DEDUP_REMOVED lines=17> */
[----:B------:R-:W-:-:S04]  /*05d0*/  FFMA R19, R20, R21, 0.0013391353422775864601 ;  /* 0x3aaf85ed14137423 */ /* 0x000fc80000000015 */
[C---:B------:R-:W-:Y:S02]  /*05e0*/  FFMA R21, R20.reuse, R19, 0.0096188392490148544312 ;  /* 0x3c1d985614157423 */ /* 0x040fe40000000013 */
[----:B------:R-:W0:Y:S01]  /*05f0*/  LDC R19, c[0x0][0x398] ;  /* 0x0000e600ff137b82 */ /* 0x000e220000000800 */
[----:B------:R-:W-:Y:S01]  /*0600*/  FSETP.GT.AND P0, PT, R5, RZ, PT ;  /* 0x000000ff0500720b */ /* 0x000fe20003f04000 */
[C---:B------:R-:W-:Y:S01]  /*0610*/  FFMA R21, R20.reuse, R21, 0.055503588169813156128 ;  /* 0x3d6357bb14157423 */ /* 0x040fe20000000015 */
[----:B------:R-:W1:Y:S02]  /*0620*/  F2I.NTZ R23, R22 ;  /* 0x0000001600177305 */ /* 0x000e640000203100 */
[----:B------:R-:W-:Y:S01]  /*0630*/  SEL R24, RZ, 0x83000000, P0 ;  /* 0x83000000ff187807 */ /* 0x000fe20000000000 */
[----:B------:R-:W-:Y:S01]  /*0640*/  FFMA R21, R20, R21, 0.24022644758224487305 ;  /* 0x3e75fdec14157423 */ /* 0x000fe20000000015 */
[----:B------:R-:W-:-:S03]  /*0650*/  FSETP.NEU.AND P0, PT, R18, 1, PT ;  /* 0x3f8000001200780b */ /* 0x000fc60003f0d000 */
[----:B------:R-:W-:Y:S01]  /*0660*/  FFMA R21, R20, R21, 0.69314718246459960938 ;  /* 0x3f31721814157423 */ /* 0x000fe20000000015 */
[----:B------:R-:W-:-:S03]  /*0670*/  FSETP.GT.AND P2, PT, |R22|, 152, PT ;  /* 0x431800001600780b */ /* 0x000fc60003f44200 */
[----:B------:R-:W-:Y:S01]  /*0680*/  FFMA R21, R20, R21, 1 ;  /* 0x3f80000014157423 */ /* 0x000fe20000000015 */
[----:B------:R-:W-:Y:S02]  /*0690*/  IADD3 R20, PT, PT, R24, 0x7f000000, RZ ;  /* 0x7f00000018147810 */ /* 0x000fe40007ffe0ff */
[----:B0-----:R-:W-:-:S03]  /*06a0*/  ISETP.EQ.OR P0, PT, R19, RZ, !P0 ;  /* 0x000000ff1300720c */ /* 0x001fc60004702670 */
[----:B------:R-:W-:Y:S01]  /*06b0*/  FMUL R20, R21, R20 ;  /* 0x0000001415147220 */ /* 0x000fe20000400000 */
[----:B-1----:R-:W-:Y:S02]  /*06c0*/  LEA R23, R23, -R24, 0x17 ;  /* 0x8000001817177211 */ /* 0x002fe400078eb8ff */
[----:B------:R-:W-:-:S03]  /*06d0*/  FSETP.GEU.AND P3, PT, R22, RZ, PT ;  /* 0x000000ff1600720b */ /* 0x000fc60003f6e000 */
[----:B------:R-:W-:Y:S01]  /*06e0*/  FMUL R23, R20, R23 ;  /* 0x0000001714177220 */ /* 0x000fe20000400000 */
[----:B------:R-:W-:Y:S01]  /*06f0*/  HFMA2 R20, -RZ, RZ, 1.875, 0 ;  /* 0x3f800000ff147431 */ /* 0x000fe200000001ff */
[----:B------:R-:W-:Y:S02]  /*0700*/  @P2 FSEL R23, RZ, +INF , !P3 ;  /* 0x7f800000ff172808 */ /* 0x000fe40005800000 */
[----:B------:R-:W-:Y:S06]  /*0710*/  @P0 BRA `(.L_x_13) ;  /* 0x0000000000580947 */ /* 0x000fec0003800000 */
[----:B------:R-:W-:-:S04]  /*0720*/  FSETP.NAN.AND P0, PT, |R9|, |R9|, PT ;  /* 0x400000090900720b */ /* 0x000fc80003f08200 */
[----:B------:R-:W-:-:S13]  /*0730*/  FSETP.NAN.OR P0, PT, |R18|, |R18|, P0 ;  /* 0x400000121200720b */ /* 0x000fda0000708600 */
[----:B------:R-:W-:Y:S05]  /*0740*/  @P0 BRA `(.L_x_14) ;  /* 0x0000000000480947 */ /* 0x000fea0003800000 */
[----:B------:R-:W-:-:S04]  /*0750*/  FSETP.NEU.AND P0, PT, |R18|, +INF , PT ;  /* 0x7f8000001200780b */ /* 0x000fc80003f0d200 */
[----:B------:R-:W-:-:S13]  /*0760*/  FSETP.EQ.OR P0, PT, R18, RZ, !P0 ;  /* 0x000000ff1200720b */ /* 0x000fda0004702400 */
[----:B------:R-:W-:Y:S05]  /*0770*/  @P0 BRA `(.L_x_15) ;  /* 0x0000000000240947 */ /* 0x000fea0003800000 */
[----:B------:R-:W-:Y:S02]  /*0780*/  FSETP.EQ.AND P2, PT, R18, -1, PT ;  /* 0xbf8000001200780b */ /* 0x000fe40003f42000 */
[----:B------:R-:W-:-:S13]  /*0790*/  FSETP.NEU.AND P0, PT, |R9|, +INF , PT ;  /* 0x7f8000000900780b */ /* 0x000fda0003f0d200 */
[----:B------:R-:W-:Y:S05]  /*07a0*/  @!P0 BRA P2, `(.L_x_13) ;  /* 0x0000000000348947 */ /* 0x000fea0001000000 */
[----:B------:R-:W-:Y:S02]  /*07b0*/  FSETP.GEU.AND P0, PT, R4, R17, PT ;  /* 0x000000110400720b */ /* 0x000fe40003f0e000 */
[----:B------:R-:W-:-:S11]  /*07c0*/  MOV R20, R23 ;  /* 0x0000001700147202 */ /* 0x000fd60000000f00 */
[----:B------:R-:W-:Y:S05]  /*07d0*/  @P0 BRA `(.L_x_13) ;  /* 0x0000000000280947 */ /* 0x000fea0003800000 */
[----:B------:R-:W-:-:S04]  /*07e0*/  FSETP.NEU.AND P0, PT, |R12|, 1, PT ;  /* 0x3f8000000c00780b */ /* 0x000fc80003f0d200 */
[----:B------:R-:W-:Y:S01]  /*07f0*/  FSEL R20, R23, -R23, P0 ;  /* 0x8000001717147208 */ /* 0x000fe20000000000 */
[----:B------:R-:W-:Y:S08]  /*0800*/  BRA `(.L_x_13) ;  /* 0x00000000001c7947 */ /* 0x000ff00003800000 */
.L_x_15:
[----:B------:R-:W-:Y:S01]  /*0810*/  ISETP.GE.AND P0, PT, R19, RZ, PT ;  /* 0x000000ff1300720c */ /* 0x000fe20003f06270 */
[----:B------:R-:W-:Y:S01]  /*0820*/  FADD R20, R18, R18 ;  /* 0x0000001212147221 */ /* 0x000fe20000000000 */
[----:B------:R-:W-:-:S11]  /*0830*/  FSETP.NEU.AND P2, PT, |R12|, 1, PT ;  /* 0x3f8000000c00780b */ /* 0x000fd60003f4d200 */
[----:B------:R-:W-:-:S04]  /*0840*/  @!P0 LOP3.LUT R20, R20, 0x7f800000, RZ, 0x3c, !PT ;  /* 0x7f80000014148812 */ /* 0x000fc800078e3cff */
[----:B------:R-:W-:Y:S01]  /*0850*/  @P2 LOP3.LUT R20, R20, 0x7fffffff, RZ, 0xc0, !PT ;  /* 0x7fffffff14142812 */ /* 0x000fe200078ec0ff */
[----:B------:R-:W-:Y:S06]  /*0860*/  BRA `(.L_x_13) ;  /* 0x0000000000047947 */ /* 0x000fec0003800000 */
.L_x_14:
[----:B------:R-:W-:-:S07]  /*0870*/  FADD R20, R9, R18 ;  /* 0x0000001209147221 */ /* 0x000fce0000000000 */
.L_x_13:
[----:B------:R-:W-:Y:S05]  /*0880*/  BSYNC.RECONVERGENT B1 ;  /* 0x0000000000017941 */ /* 0x000fea0003800200 */
.L_x_12:
[----:B-----5:R-:W-:Y:S01]  /*0890*/  FADD R15, R20, R15 ;  /* 0x0000000f140f7221 */ /* 0x020fe20000000000 */
[----:B------:R-:W-:Y:S02]  /*08a0*/  IADD3 R16, PT, PT, R16, 0x1, RZ ;  /* 0x0000000110107810 */ /* 0x000fe40007ffe0ff */
[----:B------:R-:W-:Y:S02]  /*08b0*/  IADD3 R6, P2, PT, R6, 0x4, RZ ;  /* 0x0000000406067810 */ /* 0x000fe40007f5e0ff */
[----:B------:R0:W-:Y:S01]  /*08c0*/  STG.E desc[UR6][R2.64], R15 ;  /* 0x0000000f02007986 */ /* 0x0001e2000c101906 */
[----:B------:R-:W-:Y:S02]  /*08d0*/  ISETP.NE.AND P0, PT, R16, RZ, PT ;  /* 0x000000ff1000720c */ /* 0x000fe40003f05270 */
[----:B------:R-:W-:Y:S02]  /*08e0*/  IADD3 R14, PT, PT, R14, 0x1, RZ ;  /* 0x000000010e0e7810 */ /* 0x000fe40007ffe0ff */
[----:B------:R-:W-:-:S09]  /*08f0*/  IADD3.X R7, PT, PT, RZ, R7, RZ, P2, !PT ;  /* 0x00000007ff077210 */ /* 0x000fd200017fe4ff */
[----:B0-----:R-:W-:Y:S05]  /*0900*/  @P0 BRA `(.L_x_16) ;  /* 0xfffffff800700947 */ /* 0x001fea000383ffff */
[----:B------:R-:W-:Y:S05]  /*0910*/  @!P1 BRA `(.L_x_17) ;  /* 0xfffffff800349947 */ /* 0x000fea000383ffff */
.L_x_11:
[----:B------:R-:W-:Y:S05]  /*0920*/  BSYNC.RECONVERGENT B0 ;  /* 0x0000000000007941 */ /* 0x000fea0003800200 */
.L_x_10:
[----:B------:R-:W0:Y:S01]  /*0930*/  LDCU UR4, c[0x0][0x39c] ;  /* 0x00007380ff0477ac */ /* 0x000e220008000800 */
[----:B------:R-:W-:-:S04]  /*0940*/  IADD3 R11, PT, PT, R10, R11, RZ ;  /* 0x0000000b0a0b7210 */ /* 0x000fc80007ffe0ff */
[----:B0-----:R-:W-:-:S13]  /*0950*/  ISETP.GE.AND P0, PT, R11, UR4, PT ;  /* 0x000000040b007c0c */ /* 0x001fda000bf06270 */
[----:B------:R-:W-:Y:S05]  /*0960*/  @!P0 BRA `(.L_x_18) ;  /* 0xfffffff8000c8947 */ /* 0x000fea000383ffff */
[----:B------:R-:W-:Y:S05]  /*0970*/  EXIT ;  /* 0x000000000000794d */ /* 0x000fea0003800000 */
.L_x_19:
        /* <DEDUP_REMOVED lines=16> */
.L_x_21:


//--------------------- .nv.shared.reserved.0     --------------------------
	.section	.nv.shared.reserved.0,"aw",@nobits
	.weak		__nv_reservedSMEM_offset_0_alias
	.size		__nv_reservedSMEM_offset_0_alias, 0, 64
	.other		__nv_reservedSMEM_offset_0_alias,@"STO_CUDA_RESERVED_SHARED STV_DEFAULT"
__nv_reservedSMEM_offset_0_alias:
	.zero		0
	.zero		64


//--------------------- .nv.constant0._Z5mdistPfS_S_iiii --------------------------
	.section	.nv.constant0._Z5mdistPfS_S_iiii,"a",@progbits
	.sectionflags	@""
	.align	4
.nv.constant0._Z5mdistPfS_S_iiii:
	.zero		936


//--------------------- .nv.constant0._Z5cdistPfS_S_iiii --------------------------
	.section	.nv.constant0._Z5cdistPfS_S_iiii,"a",@progbits
	.sectionflags	@""
	.align	4
.nv.constant0._Z5cdistPfS_S_iiii:
	.zero		936


//--------------------- SYMBOLS --------------------------

	.type		.nv.reservedSmem.offset0,@object
	.size		.nv.reservedSmem.offset0,0x4
